	.headerflags	@"EF_CUDA_TEXMODE_UNIFIED EF_CUDA_64BIT_ADDRESS EF_CUDA_ACCELERATORS EF_CUDA_SM90 EF_CUDA_VIRTUAL_SM(EF_CUDA_SM90)"
	.elftype	@"ET_EXEC"


//--------------------- .nv.info                  --------------------------
	.section	.nv.info,"",@"SHT_CUDA_INFO"
	.align	4


	//----- nvinfo : EIATTR_REGCOUNT
	.align		4
        /*0000*/ 	.byte	0x04, 0x2f
        /*0002*/ 	.short	(.L_1 - .L_0)
	.align		4
.L_0:
        /*0004*/ 	.word	index@(triton_poi_fused_mul_silu_0)
        /*0008*/ 	.word	0x0000000e


	//----- nvinfo : EIATTR_MIN_STACK_SIZE
	.align		4
.L_1:
        /*000c*/ 	.byte	0x04, 0x12
        /*000e*/ 	.short	(.L_3 - .L_2)
	.align		4
.L_2:
        /*0010*/ 	.word	index@(triton_poi_fused_mul_silu_0)
        /*0014*/ 	.word	0x00000000


	//----- nvinfo : EIATTR_FRAME_SIZE
	.align		4
.L_3:
        /*0018*/ 	.byte	0x04, 0x11
        /*001a*/ 	.short	(.L_5 - .L_4)
	.align		4
.L_4:
        /*001c*/ 	.word	index@(triton_poi_fused_mul_silu_0)
        /*0020*/ 	.word	0x00000000


	//----- nvinfo : EIATTR_MIN_STACK_SIZE
	.align		4
.L_5:
        /*0024*/ 	.byte	0x04, 0x12
        /*0026*/ 	.short	(.L_7 - .L_6)
	.align		4
.L_6:
        /*0028*/ 	.word	index@(triton_poi_fused_mul_silu_0)
        /*002c*/ 	.word	0x00000000
.L_7:


//--------------------- .nv.info.triton_poi_fused_mul_silu_0 --------------------------
	.section	.nv.info.triton_poi_fused_mul_silu_0,"",@"SHT_CUDA_INFO"
	.sectionflags	@""
	.align	4


	//----- nvinfo : EIATTR_CUDA_API_VERSION
	.align		4
        /*0000*/ 	.byte	0x04, 0x37
        /*0002*/ 	.short	(.L_9 - .L_8)
.L_8:
        /*0004*/ 	.word	0x0000007c


	//----- nvinfo : EIATTR_KPARAM_INFO
	.align		4
.L_9:
        /*0008*/ 	.byte	0x04, 0x17
        /*000a*/ 	.short	(.L_11 - .L_10)
.L_10:
        /*000c*/ 	.word	0x00000000
        /*0010*/ 	.short	0x0002
        /*0012*/ 	.short	0x0010
        /*0014*/ 	.byte	0x00, 0xf0, 0x11, 0x00


	//----- nvinfo : EIATTR_KPARAM_INFO
	.align		4
.L_11:
        /*0018*/ 	.byte	0x04, 0x17
        /*001a*/ 	.short	(.L_13 - .L_12)
.L_12:
        /*001c*/ 	.word	0x00000000
        /*0020*/ 	.short	0x0001
        /*0022*/ 	.short	0x0008
        /*0024*/ 	.byte	0x00, 0xf4, 0x21, 0x00


	//----- nvinfo : EIATTR_KPARAM_INFO
	.align		4
.L_13:
        /*0028*/ 	.byte	0x04, 0x17
        /*002a*/ 	.short	(.L_15 - .L_14)
.L_14:
        /*002c*/ 	.word	0x00000000
        /*0030*/ 	.short	0x0000
        /*0032*/ 	.short	0x0000
        /*0034*/ 	.byte	0x00, 0xf4, 0x21, 0x00


	//----- nvinfo : EIATTR_SPARSE_MMA_MASK
	.align		4
.L_15:
        /*0038*/ 	.byte	0x03, 0x50
        /*003a*/ 	.short	0x0000


	//----- nvinfo : EIATTR_MAXREG_COUNT
	.align		4
        /*003c*/ 	.byte	0x03, 0x1b
        /*003e*/ 	.short	0x00ff


	//----- nvinfo : EIATTR_EXIT_INSTR_OFFSETS
	.align		4
        /*0040*/ 	.byte	0x04, 0x1c
        /*0042*/ 	.short	(.L_17 - .L_16)


	//   ....[0]....
.L_16:
        /*0044*/ 	.word	0x00000290


	//   ....[1]....
        /*0048*/ 	.word	0x000002d0


	//----- nvinfo : EIATTR_REQNTID
	.align		4
.L_17:
        /*004c*/ 	.byte	0x04, 0x10
        /*004e*/ 	.short	(.L_19 - .L_18)
.L_18:
        /*0050*/ 	.word	0x00000080
        /*0054*/ 	.word	0x00000001
        /*0058*/ 	.word	0x00000001


	//----- nvinfo : EIATTR_CBANK_PARAM_SIZE
	.align		4
.L_19:
        /*005c*/ 	.byte	0x03, 0x19
        /*005e*/ 	.short	0x0014


	//----- nvinfo : EIATTR_PARAM_CBANK
	.align		4
        /*0060*/ 	.byte	0x04, 0x0a
        /*0062*/ 	.short	(.L_21 - .L_20)
	.align		4
.L_20:
        /*0064*/ 	.word	index@(.nv.constant0.triton_poi_fused_mul_silu_0)
        /*0068*/ 	.short	0x0210
        /*006a*/ 	.short	0x0014


	//----- nvinfo : EIATTR_SW_WAR
	.align		4
.L_21:
        /*006c*/ 	.byte	0x04, 0x36
        /*006e*/ 	.short	(.L_23 - .L_22)
.L_22:
        /*0070*/ 	.word	0x00000008
.L_23:


//--------------------- .nv.callgraph             --------------------------
	.section	.nv.callgraph,"",@"SHT_CUDA_CALLGRAPH"
	.align	4
	.sectionentsize	8
	.align		4
        /*0000*/ 	.word	0x00000000
	.align		4
        /*0004*/ 	.word	0xffffffff
	.align		4
        /*0008*/ 	.word	0x00000000
	.align		4
        /*000c*/ 	.word	0xfffffffe
	.align		4
        /*0010*/ 	.word	0x00000000
	.align		4
        /*0014*/ 	.word	0xfffffffd
	.align		4
        /*0018*/ 	.word	0x00000000
	.align		4
        /*001c*/ 	.word	0xfffffffc


//--------------------- .text.triton_poi_fused_mul_silu_0 --------------------------
	.section	.text.triton_poi_fused_mul_silu_0,"ax",@progbits
	.align	128
        .global         triton_poi_fused_mul_silu_0
        .type           triton_poi_fused_mul_silu_0,@function
        .size           triton_poi_fused_mul_silu_0,(.L_x_1 - triton_poi_fused_mul_silu_0)
        .other          triton_poi_fused_mul_silu_0,@"STO_CUDA_ENTRY STV_DEFAULT"
triton_poi_fused_mul_silu_0:
.text.triton_poi_fused_mul_silu_0:
[----:B------:R-:W0:Y:S02]  /*0000*/  LDC R1, c[0x0][0x28] ;  /* 0x00000a00ff017b82 */ /* 0x000e240000000800 */
[----:B------:R-:W1:Y:S01]  /*0010*/  S2R R0, SR_TID.X ;  /* 0x0000000000007919 */ /* 0x000e620000002100 */
[----:B------:R-:W2:Y:S01]  /*0020*/  LDC.64 R4, c[0x0][0x210] ;  /* 0x00008400ff047b82 */ /* 0x000ea20000000a00 */
[----:B------:R-:W-:Y:S01]  /*0030*/  CS2R R2, SRZ ;  /* 0x0000000000027805 */ /* 0x000fe2000001ff00 */
[----:B------:R-:W-:Y:S01]  /*0040*/  ULDC.64 UR4, c[0x0][0x208] ;  /* 0x0000820000047ab9 */ /* 0x000fe20000000a00 */
[----:B------:R-:W3:Y:S01]  /*0050*/  S2R R7, SR_CTAID.X ;  /* 0x0000000000077919 */ /* 0x000ee20000002500 */
[----:B-1----:R-:W-:-:S04]  /*0060*/  SHF.L.U32 R0, R0, 0x1, RZ ;  /* 0x0000000100007819 */ /* 0x002fc800000006ff */
[----:B------:R-:W-:-:S04]  /*0070*/  LOP3.LUT R0, R0, 0xfe, RZ, 0xc0, !PT ;  /* 0x000000fe00007812 */ /* 0x000fc800078ec0ff */
[----:B---3--:R-:W-:-:S04]  /*0080*/  LEA R7, R7, R0, 0x8 ;  /* 0x0000000007077211 */ /* 0x008fc800078e40ff */
[C---:B------:R-:W-:Y:S01]  /*0090*/  ISETP.GE.AND P0, PT, R7.reuse, 0x100, PT ;  /* 0x000001000700780c */ /* 0x040fe20003f06270 */
[----:B--2---:R-:W-:-:S12]  /*00a0*/  IMAD.WIDE R4, R7, 0x4, R4 ;  /* 0x0000000407047825 */ /* 0x004fd800078e0204 */
[----:B------:R1:W2:Y:S02]  /*00b0*/  @!P0 LDG.E.64 R2, desc[UR4][R4.64] ;  /* 0x0000000404028981 */ /* 0x0002a4000c1e1b00 */
[----:B-1----:R-:W1:Y:S02]  /*00c0*/  LDC.64 R4, c[0x0][0x218] ;  /* 0x00008600ff047b82 */ /* 0x002e640000000a00 */
[----:B-1----:R-:W-:-:S04]  /*00d0*/  IMAD.WIDE R4, R7, 0x4, R4 ;  /* 0x0000000407047825 */ /* 0x002fc800078e0204 */
[----:B--2---:R-:W-:-:S04]  /*00e0*/  FADD R0, RZ, -R2 ;  /* 0x80000002ff007221 */ /* 0x004fc80000000000 */
[----:B------:R-:W-:Y:S01]  /*00f0*/  FMUL R6, R0, 1.4426950216293334961 ;  /* 0x3fb8aa3b00067820 */ /* 0x000fe20000400000 */
[----:B------:R-:W-:-:S04]  /*0100*/  FADD R0, RZ, -R3 ;  /* 0x80000003ff007221 */ /* 0x000fc80000000000 */
[----:B------:R-:W-:Y:S01]  /*0110*/  FMUL R8, R0, 1.4426950216293334961 ;  /* 0x3fb8aa3b00087820 */ /* 0x000fe20000400000 */
[----:B------:R-:W-:-:S04]  /*0120*/  FSETP.GEU.AND P1, PT, R6, -126, PT ;  /* 0xc2fc00000600780b */ /* 0x000fc80003f2e000 */
[----:B------:R-:W-:-:S09]  /*0130*/  FSETP.GEU.AND P2, PT, R8, -126, PT ;  /* 0xc2fc00000800780b */ /* 0x000fd20003f4e000 */
[----:B------:R-:W-:-:S04]  /*0140*/  @!P1 FMUL R6, R6, 0.5 ;  /* 0x3f00000006069820 */ /* 0x000fc80000400000 */
[----:B------:R-:W-:Y:S01]  /*0150*/  @!P2 FMUL R8, R8, 0.5 ;  /* 0x3f0000000808a820 */ /* 0x000fe20000400000 */
[----:B------:R1:W2:Y:S08]  /*0160*/  MUFU.EX2 R0, R6 ;  /* 0x0000000600007308 */ /* 0x0002b00000000800 */
[----:B------:R-:W3:Y:S01]  /*0170*/  MUFU.EX2 R9, R8 ;  /* 0x0000000800097308 */ /* 0x000ee20000000800 */
[----:B-1----:R-:W-:Y:S01]  /*0180*/  HFMA2.MMA R6, -RZ, RZ, 1.625, 0 ;  /* 0x3e800000ff067435 */ /* 0x002fe200000001ff */
[----:B--2---:R-:W-:-:S04]  /*0190*/  @!P1 FMUL R0, R0, R0 ;  /* 0x0000000000009220 */ /* 0x004fc80000400000 */
[----:B------:R-:W-:Y:S01]  /*01a0*/  FADD R0, R0, 1 ;  /* 0x3f80000000007421 */ /* 0x000fe20000000000 */
[----:B---3--:R-:W-:-:S04]  /*01b0*/  @!P2 FMUL R9, R9, R9 ;  /* 0x000000090909a220 */ /* 0x008fc80000400000 */
[----:B------:R-:W-:Y:S01]  /*01c0*/  FSETP.GT.AND P1, PT, R0, 8.50705917302346158658e+37, PT ;  /* 0x7e8000000000780b */ /* 0x000fe20003f24000 */
[----:B------:R-:W-:-:S03]  /*01d0*/  FADD R9, R9, 1 ;  /* 0x3f80000009097421 */ /* 0x000fc60000000000 */
[----:B------:R-:W-:Y:S02]  /*01e0*/  FSEL R11, R6, 1, P1 ;  /* 0x3f800000060b7808 */ /* 0x000fe40000800000 */
[----:B------:R-:W-:-:S04]  /*01f0*/  FSETP.GT.AND P2, PT, R9, 8.50705917302346158658e+37, PT ;  /* 0x7e8000000900780b */ /* 0x000fc80003f44000 */
[----:B------:R-:W-:-:S03]  /*0200*/  FSEL R6, R6, 1, P2 ;  /* 0x3f80000006067808 */ /* 0x000fc60001000000 */
[----:B------:R-:W-:-:S06]  /*0210*/  @P1 FMUL R0, R0, 0.25 ;  /* 0x3e80000000001820 */ /* 0x000fcc0000400000 */
[----:B------:R-:W1:Y:S01]  /*0220*/  MUFU.RCP R0, R0 ;  /* 0x0000000000007308 */ /* 0x000e620000001000 */
[----:B------:R-:W-:-:S07]  /*0230*/  @P2 FMUL R9, R9, 0.25 ;  /* 0x3e80000009092820 */ /* 0x000fce0000400000 */
[----:B------:R-:W2:Y:S01]  /*0240*/  MUFU.RCP R9, R9 ;  /* 0x0000000900097308 */ /* 0x000ea20000001000 */
[----:B-1----:R-:W-:-:S04]  /*0250*/  FMUL R11, R0, R11 ;  /* 0x0000000b000b7220 */ /* 0x002fc80000400000 */
[----:B------:R-:W-:Y:S01]  /*0260*/  FMUL R11, R11, R2 ;  /* 0x000000020b0b7220 */ /* 0x000fe20000400000 */
[----:B--2---:R-:W-:-:S04]  /*0270*/  FMUL R6, R9, R6 ;  /* 0x0000000609067220 */ /* 0x004fc80000400000 */
[----:B------:R-:W-:Y:S01]  /*0280*/  FMUL R6, R6, R3 ;  /* 0x0000000306067220 */ /* 0x000fe20000400000 */
[----:B------:R-:W-:Y:S06]  /*0290*/  @P0 EXIT ;  /* 0x000000000000094d */ /* 0x000fec0003800000 */
[----:B------:R-:W-:Y:S01]  /*02a0*/  FMUL R2, R11, 0.90899997949600219727 ;  /* 0x3f68b4390b027820 */ /* 0x000fe20000400000 */
[----:B------:R-:W-:-:S05]  /*02b0*/  FMUL R3, R6, 0.90899997949600219727 ;  /* 0x3f68b43906037820 */ /* 0x000fca0000400000 */
[----:B------:R-:W-:Y:S01]  /*02c0*/  STG.E.64 desc[UR4][R4.64], R2 ;  /* 0x0000000204007986 */ /* 0x000fe2000c101b04 */
[----:B------:R-:W-:Y:S05]  /*02d0*/  EXIT ;  /* 0x000000000000794d */ /* 0x000fea0003800000 */
.L_x_0:
[----:B------:R-:W-:-:S00]  /*02e0*/  BRA `(.L_x_0) ;  /* 0xfffffffc00fc7947 */ /* 0x000fc0000383ffff */
[----:B------:R-:W-:-:S00]  /*02f0*/  NOP ;  /* 0x0000000000007918 */ /* 0x000fc00000000000 */
        /* <DEDUP_REMOVED lines=8> */
.L_x_1:


//--------------------- .nv.constant0.triton_poi_fused_mul_silu_0 --------------------------
	.section	.nv.constant0.triton_poi_fused_mul_silu_0,"a",@progbits
	.sectionflags	@""
	.align	4
.nv.constant0.triton_poi_fused_mul_silu_0:
	.zero		548
